//
// Generated by NVIDIA NVVM Compiler
//
// Compiler Build ID: CL-36424714
// Cuda compilation tools, release 13.0, V13.0.88
// Based on NVVM 20.0.0
//

.version 9.0
.target sm_100
.address_size 64

	// .globl	_Z12matmul_tiledPKfS0_Pfi
// _ZZ12matmul_tiledPKfS0_PfiE2As has been demoted
// _ZZ12matmul_tiledPKfS0_PfiE2Bs has been demoted

.visible .entry _Z12matmul_tiledPKfS0_Pfi(
	.param .u64 .ptr .align 1 _Z12matmul_tiledPKfS0_Pfi_param_0,
	.param .u64 .ptr .align 1 _Z12matmul_tiledPKfS0_Pfi_param_1,
	.param .u64 .ptr .align 1 _Z12matmul_tiledPKfS0_Pfi_param_2,
	.param .u32 _Z12matmul_tiledPKfS0_Pfi_param_3
)
{
	.reg .pred 	%p<8>;
	.reg .b32 	%r<43>;
	.reg .b32 	%f<111>;
	.reg .b64 	%rd<13>;
	// demoted variable
	.shared .align 4 .b8 _ZZ12matmul_tiledPKfS0_PfiE2As[4096];
	// demoted variable
	.shared .align 4 .b8 _ZZ12matmul_tiledPKfS0_PfiE2Bs[4096];
	ld.param.u64 	%rd3, [_Z12matmul_tiledPKfS0_Pfi_param_0];
	ld.param.u64 	%rd4, [_Z12matmul_tiledPKfS0_Pfi_param_1];
	ld.param.u64 	%rd5, [_Z12matmul_tiledPKfS0_Pfi_param_2];
	ld.param.u32 	%r24, [_Z12matmul_tiledPKfS0_Pfi_param_3];
	mov.u32 	%r25, %ctaid.y;
	shl.b32 	%r26, %r25, 5;
	mov.u32 	%r40, %tid.y;
	add.s32 	%r2, %r26, %r40;
	mov.u32 	%r27, %ctaid.x;
	shl.b32 	%r3, %r27, 5;
	mov.u32 	%r38, %tid.x;
	add.s32 	%r5, %r3, %r38;
	setp.lt.s32 	%p1, %r24, 1;
	mov.f32 	%f110, 0f00000000;
	@%p1 bra 	$L__BB0_7;
	add.s32 	%r28, %r24, 31;
	shr.u32 	%r29, %r28, 5;
	shl.b32 	%r30, %r40, 7;
	mov.u32 	%r31, _ZZ12matmul_tiledPKfS0_PfiE2As;
	add.s32 	%r6, %r31, %r30;
	shl.b32 	%r32, %r38, 2;
	add.s32 	%r7, %r6, %r32;
	mov.u32 	%r33, _ZZ12matmul_tiledPKfS0_PfiE2Bs;
	add.s32 	%r9, %r33, %r32;
	add.s32 	%r8, %r9, %r30;
	neg.s32 	%r42, %r29;
	mad.lo.s32 	%r34, %r40, %r24, %r38;
	add.s32 	%r41, %r34, %r3;
	shl.b32 	%r12, %r24, 5;
	mad.lo.s32 	%r39, %r24, %r2, %r38;
	cvta.to.global.u64 	%rd1, %rd3;
	cvta.to.global.u64 	%rd2, %rd4;
	mov.f32 	%f110, 0f00000000;
$L__BB0_2:
	max.u32 	%r35, %r2, %r38;
	setp.ge.u32 	%p2, %r35, %r24;
	mov.f32 	%f108, 0f00000000;
	@%p2 bra 	$L__BB0_4;
	mul.wide.u32 	%rd6, %r39, 4;
	add.s64 	%rd7, %rd1, %rd6;
	ld.global.nc.f32 	%f108, [%rd7];
$L__BB0_4:
	setp.ge.s32 	%p3, %r5, %r24;
	st.shared.f32 	[%r7], %f108;
	setp.ge.u32 	%p4, %r40, %r24;
	mov.f32 	%f109, 0f00000000;
	or.pred  	%p5, %p3, %p4;
	@%p5 bra 	$L__BB0_6;
	mul.wide.u32 	%rd8, %r41, 4;
	add.s64 	%rd9, %rd2, %rd8;
	ld.global.nc.f32 	%f109, [%rd9];
$L__BB0_6:
	st.shared.f32 	[%r8], %f109;
	bar.sync 	0;
	ld.shared.f32 	%f12, [%r6];
	ld.shared.f32 	%f13, [%r9];
	fma.rn.f32 	%f14, %f12, %f13, %f110;
	ld.shared.f32 	%f15, [%r6+4];
	ld.shared.f32 	%f16, [%r9+128];
	fma.rn.f32 	%f17, %f15, %f16, %f14;
	ld.shared.f32 	%f18, [%r6+8];
	ld.shared.f32 	%f19, [%r9+256];
	fma.rn.f32 	%f20, %f18, %f19, %f17;
	ld.shared.f32 	%f21, [%r6+12];
	ld.shared.f32 	%f22, [%r9+384];
	fma.rn.f32 	%f23, %f21, %f22, %f20;
	ld.shared.f32 	%f24, [%r6+16];
	ld.shared.f32 	%f25, [%r9+512];
	fma.rn.f32 	%f26, %f24, %f25, %f23;
	ld.shared.f32 	%f27, [%r6+20];
	ld.shared.f32 	%f28, [%r9+640];
	fma.rn.f32 	%f29, %f27, %f28, %f26;
	ld.shared.f32 	%f30, [%r6+24];
	ld.shared.f32 	%f31, [%r9+768];
	fma.rn.f32 	%f32, %f30, %f31, %f29;
	ld.shared.f32 	%f33, [%r6+28];
	ld.shared.f32 	%f34, [%r9+896];
	fma.rn.f32 	%f35, %f33, %f34, %f32;
	ld.shared.f32 	%f36, [%r6+32];
	ld.shared.f32 	%f37, [%r9+1024];
	fma.rn.f32 	%f38, %f36, %f37, %f35;
	ld.shared.f32 	%f39, [%r6+36];
	ld.shared.f32 	%f40, [%r9+1152];
	fma.rn.f32 	%f41, %f39, %f40, %f38;
	ld.shared.f32 	%f42, [%r6+40];
	ld.shared.f32 	%f43, [%r9+1280];
	fma.rn.f32 	%f44, %f42, %f43, %f41;
	ld.shared.f32 	%f45, [%r6+44];
	ld.shared.f32 	%f46, [%r9+1408];
	fma.rn.f32 	%f47, %f45, %f46, %f44;
	ld.shared.f32 	%f48, [%r6+48];
	ld.shared.f32 	%f49, [%r9+1536];
	fma.rn.f32 	%f50, %f48, %f49, %f47;
	ld.shared.f32 	%f51, [%r6+52];
	ld.shared.f32 	%f52, [%r9+1664];
	fma.rn.f32 	%f53, %f51, %f52, %f50;
	ld.shared.f32 	%f54, [%r6+56];
	ld.shared.f32 	%f55, [%r9+1792];
	fma.rn.f32 	%f56, %f54, %f55, %f53;
	ld.shared.f32 	%f57, [%r6+60];
	ld.shared.f32 	%f58, [%r9+1920];
	fma.rn.f32 	%f59, %f57, %f58, %f56;
	ld.shared.f32 	%f60, [%r6+64];
	ld.shared.f32 	%f61, [%r9+2048];
	fma.rn.f32 	%f62, %f60, %f61, %f59;
	ld.shared.f32 	%f63, [%r6+68];
	ld.shared.f32 	%f64, [%r9+2176];
	fma.rn.f32 	%f65, %f63, %f64, %f62;
	ld.shared.f32 	%f66, [%r6+72];
	ld.shared.f32 	%f67, [%r9+2304];
	fma.rn.f32 	%f68, %f66, %f67, %f65;
	ld.shared.f32 	%f69, [%r6+76];
	ld.shared.f32 	%f70, [%r9+2432];
	fma.rn.f32 	%f71, %f69, %f70, %f68;
	ld.shared.f32 	%f72, [%r6+80];
	ld.shared.f32 	%f73, [%r9+2560];
	fma.rn.f32 	%f74, %f72, %f73, %f71;
	ld.shared.f32 	%f75, [%r6+84];
	ld.shared.f32 	%f76, [%r9+2688];
	fma.rn.f32 	%f77, %f75, %f76, %f74;
	ld.shared.f32 	%f78, [%r6+88];
	ld.shared.f32 	%f79, [%r9+2816];
	fma.rn.f32 	%f80, %f78, %f79, %f77;
	ld.shared.f32 	%f81, [%r6+92];
	ld.shared.f32 	%f82, [%r9+2944];
	fma.rn.f32 	%f83, %f81, %f82, %f80;
	ld.shared.f32 	%f84, [%r6+96];
	ld.shared.f32 	%f85, [%r9+3072];
	fma.rn.f32 	%f86, %f84, %f85, %f83;
	ld.shared.f32 	%f87, [%r6+100];
	ld.shared.f32 	%f88, [%r9+3200];
	fma.rn.f32 	%f89, %f87, %f88, %f86;
	ld.shared.f32 	%f90, [%r6+104];
	ld.shared.f32 	%f91, [%r9+3328];
	fma.rn.f32 	%f92, %f90, %f91, %f89;
	ld.shared.f32 	%f93, [%r6+108];
	ld.shared.f32 	%f94, [%r9+3456];
	fma.rn.f32 	%f95, %f93, %f94, %f92;
	ld.shared.f32 	%f96, [%r6+112];
	ld.shared.f32 	%f97, [%r9+3584];
	fma.rn.f32 	%f98, %f96, %f97, %f95;
	ld.shared.f32 	%f99, [%r6+116];
	ld.shared.f32 	%f100, [%r9+3712];
	fma.rn.f32 	%f101, %f99, %f100, %f98;
	ld.shared.f32 	%f102, [%r6+120];
	ld.shared.f32 	%f103, [%r9+3840];
	fma.rn.f32 	%f104, %f102, %f103, %f101;
	ld.shared.f32 	%f105, [%r6+124];
	ld.shared.f32 	%f106, [%r9+3968];
	fma.rn.f32 	%f110, %f105, %f106, %f104;
	bar.sync 	0;
	add.s32 	%r42, %r42, 1;
	setp.ne.s32 	%p6, %r42, 0;
	add.s32 	%r41, %r41, %r12;
	add.s32 	%r40, %r40, 32;
	add.s32 	%r39, %r39, 32;
	add.s32 	%r38, %r38, 32;
	@%p6 bra 	$L__BB0_2;
$L__BB0_7:
	max.s32 	%r36, %r2, %r5;
	setp.ge.s32 	%p7, %r36, %r24;
	@%p7 bra 	$L__BB0_9;
	mad.lo.s32 	%r37, %r24, %r2, %r5;
	cvta.to.global.u64 	%rd10, %rd5;
	mul.wide.s32 	%rd11, %r37, 4;
	add.s64 	%rd12, %rd10, %rd11;
	st.global.f32 	[%rd12], %f110;
$L__BB0_9:
	ret;

}


// ===== COMPILED SASS (sm_100) =====

	.target	sm_100

	.elftype	@"ET_EXEC"


//--------------------- .note.nv.tkinfo           --------------------------
	.section	.note.nv.tkinfo,"",@"SHT_NOTE"
	.sectionflags	@"SHF_NOTE_NV_TKINFO"
	.tkinfo
        /*0018*/ 	.word	0x00000002
        /*0030*/ 	.string	""
        /*0030*/ 	.string	"ptxas"
        /*0030*/ 	.string	"Cuda compilation tools, release 13.0, V13.0.88"
        /*0030*/ 	.string	"Build cuda_13.0.r13.0/compiler.36424714_0"
        /*0030*/ 	.string	"-arch sm_100 -m 64 "



//--------------------- .note.nv.cuinfo           --------------------------
	.section	.note.nv.cuinfo,"",@"SHT_NOTE"
	.sectionflags	@"SHF_NOTE_NV_CUINFO"
        /*0018*/ 	.short	0x0002
        /*001a*/ 	.short	0x0064
        /*001c*/ 	.short	0x0082
	.zero		2


//--------------------- .nv.info                  --------------------------
	.section	.nv.info,"",@"SHT_CUDA_INFO"
	.align	4


	//----- nvinfo : EIATTR_REGCOUNT
	.align		4
        /*0000*/ 	.byte	0x04, 0x2f
        /*0002*/ 	.short	(.L_1 - .L_0)
	.align		4
.L_0:
        /*0004*/ 	.word	index@(_Z12matmul_tiledPKfS0_Pfi)
        /*0008*/ 	.word	0x00000020


	//----- nvinfo : EIATTR_FRAME_SIZE
	.align		4
.L_1:
        /*000c*/ 	.byte	0x04, 0x11
        /*000e*/ 	.short	(.L_3 - .L_2)
	.align		4
.L_2:
        /*0010*/ 	.word	index@(_Z12matmul_tiledPKfS0_Pfi)
        /*0014*/ 	.word	0x00000000


	//----- nvinfo : EIATTR_MIN_STACK_SIZE
	.align		4
.L_3:
        /*0018*/ 	.byte	0x04, 0x12
        /*001a*/ 	.short	(.L_5 - .L_4)
	.align		4
.L_4:
        /*001c*/ 	.word	index@(_Z12matmul_tiledPKfS0_Pfi)
        /*0020*/ 	.word	0x00000000
.L_5:


//--------------------- .nv.compat                --------------------------
	.section	.nv.compat,"",@"SHT_CUDA_COMPAT_INFO"
	.align	4
        /*0000*/ 	.byte	0x02, 0x09, 0x00, 0x00, 0x02, 0x02, 0x01, 0x00, 0x02, 0x05, 0x05, 0x00, 0x03, 0x07, 0x01, 0x01
        /*0010*/ 	.byte	0x02, 0x03, 0x00, 0x00, 0x02, 0x06, 0x01, 0x00, 0x04, 0x0b, 0x08, 0x00, 0x09, 0x00, 0x00, 0x00
        /*0020*/ 	.byte	0x00, 0x00, 0x00, 0x00


//--------------------- .nv.info._Z12matmul_tiledPKfS0_Pfi --------------------------
	.section	.nv.info._Z12matmul_tiledPKfS0_Pfi,"",@"SHT_CUDA_INFO"
	.sectionflags	@""
	.align	4


	//----- nvinfo : EIATTR_CUDA_API_VERSION
	.align		4
        /*0000*/ 	.byte	0x04, 0x37
        /*0002*/ 	.short	(.L_7 - .L_6)
.L_6:
        /*0004*/ 	.word	0x00000082


	//----- nvinfo : EIATTR_KPARAM_INFO
	.align		4
.L_7:
        /*0008*/ 	.byte	0x04, 0x17
        /*000a*/ 	.short	(.L_9 - .L_8)
.L_8:
        /*000c*/ 	.word	0x00000000
        /*0010*/ 	.short	0x0003
        /*0012*/ 	.short	0x0018
        /*0014*/ 	.byte	0x00, 0xf0, 0x11, 0x00


	//----- nvinfo : EIATTR_KPARAM_INFO
	.align		4
.L_9:
        /*0018*/ 	.byte	0x04, 0x17
        /*001a*/ 	.short	(.L_11 - .L_10)
.L_10:
        /*001c*/ 	.word	0x00000000
        /*0020*/ 	.short	0x0002
        /*0022*/ 	.short	0x0010
        /*0024*/ 	.byte	0x00, 0xf5, 0x21, 0x00


	//----- nvinfo : EIATTR_KPARAM_INFO
	.align		4
.L_11:
        /*0028*/ 	.byte	0x04, 0x17
        /*002a*/ 	.short	(.L_13 - .L_12)
.L_12:
        /*002c*/ 	.word	0x00000000
        /*0030*/ 	.short	0x0001
        /*0032*/ 	.short	0x0008
        /*0034*/ 	.byte	0x00, 0xf5, 0x21, 0x00


	//----- nvinfo : EIATTR_KPARAM_INFO
	.align		4
.L_13:
        /*0038*/ 	.byte	0x04, 0x17
        /*003a*/ 	.short	(.L_15 - .L_14)
.L_14:
        /*003c*/ 	.word	0x00000000
        /*0040*/ 	.short	0x0000
        /*0042*/ 	.short	0x0000
        /*0044*/ 	.byte	0x00, 0xf5, 0x21, 0x00


	//----- nvinfo : EIATTR_SPARSE_MMA_MASK
	.align		4
.L_15:
        /*0048*/ 	.byte	0x03, 0x50
        /*004a*/ 	.short	0x0000


	//----- nvinfo : EIATTR_MAXREG_COUNT
	.align		4
        /*004c*/ 	.byte	0x03, 0x1b
        /*004e*/ 	.short	0x00ff


	//----- nvinfo : EIATTR_NUM_BARRIERS
	.align		4
        /*0050*/ 	.byte	0x02, 0x4c
        /*0052*/ 	.byte	0x01
	.zero		1


	//----- nvinfo : EIATTR_MERCURY_ISA_VERSION
	.align		4
        /*0054*/ 	.byte	0x03, 0x5f
        /*0056*/ 	.short	0x0101


	//----- nvinfo : EIATTR_VRC_CTA_INIT_COUNT
	.align		4
        /*0058*/ 	.byte	0x02, 0x4a
	.zero		1
	.zero		1


	//----- nvinfo : EIATTR_EXIT_INSTR_OFFSETS
	.align		4
        /*005c*/ 	.byte	0x04, 0x1c
        /*005e*/ 	.short	(.L_17 - .L_16)


	//   ....[0]....
.L_16:
        /*0060*/ 	.word	0x00000800


	//   ....[1]....
        /*0064*/ 	.word	0x00000850


	//----- nvinfo : EIATTR_CBANK_PARAM_SIZE
	.align		4
.L_17:
        /*0068*/ 	.byte	0x03, 0x19
        /*006a*/ 	.short	0x001c


	//----- nvinfo : EIATTR_PARAM_CBANK
	.align		4
        /*006c*/ 	.byte	0x04, 0x0a
        /*006e*/ 	.short	(.L_19 - .L_18)
	.align		4
.L_18:
        /*0070*/ 	.word	index@(.nv.constant0._Z12matmul_tiledPKfS0_Pfi)
        /*0074*/ 	.short	0x0380
        /*0076*/ 	.short	0x001c


	//----- nvinfo : EIATTR_SW_WAR
	.align		4
.L_19:
        /*0078*/ 	.byte	0x04, 0x36
        /*007a*/ 	.short	(.L_21 - .L_20)
.L_20:
        /*007c*/ 	.word	0x00000008
.L_21:


//--------------------- .nv.callgraph             --------------------------
	.section	.nv.callgraph,"",@"SHT_CUDA_CALLGRAPH"
	.align	4
	.sectionentsize	8
	.align		4
        /*0000*/ 	.word	0x00000000
	.align		4
        /*0004*/ 	.word	0xffffffff
	.align		4
        /*0008*/ 	.word	0x00000000
	.align		4
        /*000c*/ 	.word	0xfffffffe
	.align		4
        /*0010*/ 	.word	0x00000000
	.align		4
        /*0014*/ 	.word	0xfffffffd
	.align		4
        /*0018*/ 	.word	0x00000000
	.align		4
        /*001c*/ 	.word	0xfffffffc


//--------------------- .text._Z12matmul_tiledPKfS0_Pfi --------------------------
	.section	.text._Z12matmul_tiledPKfS0_Pfi,"ax",@progbits
	.align	128
        .global         _Z12matmul_tiledPKfS0_Pfi
        .type           _Z12matmul_tiledPKfS0_Pfi,@function
        .size           _Z12matmul_tiledPKfS0_Pfi,(.L_x_3 - _Z12matmul_tiledPKfS0_Pfi)
        .other          _Z12matmul_tiledPKfS0_Pfi,@"STO_CUDA_ENTRY STV_DEFAULT"
_Z12matmul_tiledPKfS0_Pfi:
.text._Z12matmul_tiledPKfS0_Pfi:
[----:B------:R-:W-:Y:S01]  /*0000*/  LDC R1, c[0x0][0x37c] ;  /* 0x0000df00ff017b82 */ /* 0x000fe20000000800 */
[----:B------:R-:W0:Y:S01]  /*0010*/  LDCU UR4, c[0x0][0x398] ;  /* 0x00007300ff0477ac */ /* 0x000e220008000800 */
[----:B------:R-:W1:Y:S01]  /*0020*/  S2R R20, SR_CTAID.Y ;  /* 0x0000000000147919 */ /* 0x000e620000002600 */
[----:B------:R-:W-:Y:S01]  /*0030*/  HFMA2 R23, -RZ, RZ, 0, 0 ;  /* 0x00000000ff177431 */ /* 0x000fe200000001ff */
[----:B------:R-:W2:Y:S01]  /*0040*/  LDCU.64 UR8, c[0x0][0x358] ;  /* 0x00006b00ff0877ac */ /* 0x000ea20008000a00 */
[----:B------:R-:W1:Y:S01]  /*0050*/  S2R R18, SR_TID.Y ;  /* 0x0000000000127919 */ /* 0x000e620000002200 */
[----:B------:R-:W3:Y:S01]  /*0060*/  S2R R4, SR_CTAID.X ;  /* 0x0000000000047919 */ /* 0x000ee20000002500 */
[----:B------:R-:W3:Y:S01]  /*0070*/  S2R R19, SR_TID.X ;  /* 0x0000000000137919 */ /* 0x000ee20000002100 */
[----:B0-----:R-:W-:-:S04]  /*0080*/  MOV R6, UR4 ;  /* 0x0000000400067c02 */ /* 0x001fc80008000f00 */
[----:B------:R-:W-:Y:S02]  /*0090*/  ISETP.GE.AND P0, PT, R6, 0x1, PT ;  /* 0x000000010600780c */ /* 0x000fe40003f06270 */
[----:B-1----:R-:W-:Y:S02]  /*00a0*/  LEA R20, R20, R18, 0x5 ;  /* 0x0000001214147211 */ /* 0x002fe400078e28ff */
[----:B---3--:R-:W-:-:S09]  /*00b0*/  LEA R21, R4, R19, 0x5 ;  /* 0x0000001304157211 */ /* 0x008fd200078e28ff */
[----:B--2---:R-:W-:Y:S05]  /*00c0*/  @!P0 BRA `(.L_x_0) ;  /* 0x0000000400c48947 */ /* 0x004fea0003800000 */
[----:B------:R-:W0:Y:S01]  /*00d0*/  S2UR UR6, SR_CgaCtaId ;  /* 0x00000000000679c3 */ /* 0x000e220000008800 */
[----:B------:R-:W-:Y:S01]  /*00e0*/  UMOV UR4, 0x400 ;  /* 0x0000040000047882 */ /* 0x000fe20000000000 */
[----:B------:R-:W-:Y:S01]  /*00f0*/  IADD3 R2, PT, PT, R6, 0x1f, RZ ;  /* 0x0000001f06027810 */ /* 0x000fe20007ffe0ff */
[----:B------:R-:W-:Y:S01]  /*0100*/  UIADD3 UR5, UPT, UPT, UR4, 0x1000, URZ ;  /* 0x0000100004057890 */ /* 0x000fe2000fffe0ff */
[-CC-:B------:R-:W-:Y:S01]  /*0110*/  IMAD R17, R18, R6.reuse, R19.reuse ;  /* 0x0000000612117224 */ /* 0x180fe200078e0213 */
[----:B------:R-:W-:Y:S01]  /*0120*/  MOV R23, RZ ;  /* 0x000000ff00177202 */ /* 0x000fe20000000f00 */
[----:B------:R-:W-:Y:S01]  /*0130*/  IMAD R7, R20, R6, R19 ;  /* 0x0000000614077224 */ /* 0x000fe200078e0213 */
[----:B------:R-:W-:Y:S01]  /*0140*/  SHF.R.U32.HI R2, RZ, 0x5, R2 ;  /* 0x00000005ff027819 */ /* 0x000fe20000011602 */
[----:B------:R-:W1:Y:S01]  /*0150*/  LDC R0, c[0x0][0x398] ;  /* 0x0000e600ff007b82 */ /* 0x000e620000000800 */
[----:B------:R-:W-:Y:S02]  /*0160*/  LEA R17, R4, R17, 0x5 ;  /* 0x0000001104117211 */ /* 0x000fe400078e28ff */
[----:B------:R-:W-:Y:S01]  /*0170*/  IADD3 R16, PT, PT, -R2, RZ, RZ ;  /* 0x000000ff02107210 */ /* 0x000fe20007ffe1ff */
[----:B0-----:R-:W-:-:S02]  /*0180*/  ULEA UR4, UR6, UR4, 0x18 ;  /* 0x0000000406047291 */ /* 0x001fc4000f8ec0ff */
[----:B------:R-:W-:-:S04]  /*0190*/  ULEA UR5, UR6, UR5, 0x18 ;  /* 0x0000000506057291 */ /* 0x000fc8000f8ec0ff */
[C---:B------:R-:W-:Y:S02]  /*01a0*/  LEA R5, R18.reuse, UR4, 0x7 ;  /* 0x0000000412057c11 */ /* 0x040fe4000f8e38ff */
[C---:B------:R-:W-:Y:S02]  /*01b0*/  LEA R3, R19.reuse, UR5, 0x2 ;  /* 0x0000000513037c11 */ /* 0x040fe4000f8e10ff */
[----:B------:R-:W-:Y:S02]  /*01c0*/  LEA R4, R19, R5, 0x2 ;  /* 0x0000000513047211 */ /* 0x000fe400078e10ff */
[----:B------:R-:W-:-:S07]  /*01d0*/  LEA R2, R18, R3, 0x7 ;  /* 0x0000000312027211 */ /* 0x000fce00078e38ff */
.L_x_1:
[----:B-1----:R-:W-:Y:S01]  /*01e0*/  MOV R6, R0 ;  /* 0x0000000000067202 */ /* 0x002fe20000000f00 */
[----:B------:R-:W-:Y:S01]  /*01f0*/  HFMA2 R27, -RZ, RZ, 0, 0 ;  /* 0x00000000ff1b7431 */ /* 0x000fe200000001ff */
[----:B------:R-:W-:Y:S02]  /*0200*/  VIMNMX.U32 R9, PT, PT, R20, R19, !PT ;  /* 0x0000001314097248 */ /* 0x000fe40007fe0000 */
[-C--:B------:R-:W-:Y:S02]  /*0210*/  ISETP.GE.U32.AND P0, PT, R18, R6.reuse, PT ;  /* 0x000000061200720c */ /* 0x080fe40003f06070 */
[-C--:B------:R-:W-:Y:S02]  /*0220*/  ISETP.GE.U32.AND P1, PT, R9, R6.reuse, PT ;  /* 0x000000060900720c */ /* 0x080fe40003f26070 */
[----:B------:R-:W-:Y:S02]  /*0230*/  ISETP.GE.OR P0, PT, R21, R6, P0 ;  /* 0x000000061500720c */ /* 0x000fe40000706670 */
[----:B------:R-:W-:-:S09]  /*0240*/  MOV R29, RZ ;  /* 0x000000ff001d7202 */ /* 0x000fd20000000f00 */
[----:B------:R-:W0:Y:S08]  /*0250*/  @!P1 LDC.64 R10, c[0x0][0x380] ;  /* 0x0000e000ff0a9b82 */ /* 0x000e300000000a00 */
[----:B------:R-:W1:Y:S01]  /*0260*/  @!P0 LDC.64 R8, c[0x0][0x388] ;  /* 0x0000e200ff088b82 */ /* 0x000e620000000a00 */
[----:B0-----:R-:W-:-:S05]  /*0270*/  @!P1 IMAD.WIDE.U32 R10, R7, 0x4, R10 ;  /* 0x00000004070a9825 */ /* 0x001fca00078e000a */
[----:B------:R-:W2:Y:S01]  /*0280*/  @!P1 LDG.E.CONSTANT R27, desc[UR8][R10.64] ;  /* 0x000000080a1b9981 */ /* 0x000ea2000c1e9900 */
[----:B-1----:R-:W-:-:S05]  /*0290*/  @!P0 IMAD.WIDE.U32 R8, R17, 0x4, R8 ;  /* 0x0000000411088825 */ /* 0x002fca00078e0008 */
[----:B------:R-:W3:Y:S04]  /*02a0*/  @!P0 LDG.E.CONSTANT R29, desc[UR8][R8.64] ;  /* 0x00000008081d8981 */ /* 0x000ee8000c1e9900 */
[----:B--2---:R-:W-:Y:S04]  /*02b0*/  STS [R4], R27 ;  /* 0x0000001b04007388 */ /* 0x004fe80000000800 */
[----:B---3--:R-:W-:Y:S01]  /*02c0*/  STS [R2], R29 ;  /* 0x0000001d02007388 */ /* 0x008fe20000000800 */
[----:B------:R-:W-:Y:S06]  /*02d0*/  BAR.SYNC.DEFER_BLOCKING 0x0 ;  /* 0x0000000000007b1d */ /* 0x000fec0000010000 */
[----:B------:R-:W-:Y:S04]  /*02e0*/  LDS R22, [R3] ;  /* 0x0000000003167984 */ /* 0x000fe80000000800 */
[----:B------:R-:W0:Y:S04]  /*02f0*/  LDS.128 R12, [R5] ;  /* 0x00000000050c7984 */ /* 0x000e280000000c00 */
[----:B------:R-:W1:Y:S04]  /*0300*/  LDS R26, [R3+0x80] ;  /* 0x00008000031a7984 */ /* 0x000e680000000800 */
[----:B------:R-:W2:Y:S04]  /*0310*/  LDS R25, [R3+0x100] ;  /* 0x0001000003197984 */ /* 0x000ea80000000800 */
[----:B------:R-:W3:Y:S04]  /*0320*/  LDS R24, [R3+0x180] ;  /* 0x0001800003187984 */ /* 0x000ee80000000800 */
[----:B------:R-:W-:Y:S01]  /*0330*/  LDS.128 R8, [R5+0x10] ;  /* 0x0000100005087984 */ /* 0x000fe20000000c00 */
[----:B0-----:R-:W-:-:S03]  /*0340*/  FFMA R12, R12, R22, R23 ;  /* 0x000000160c0c7223 */ /* 0x001fc60000000017 */
[----:B------:R-:W0:Y:S01]  /*0350*/  LDS R23, [R3+0x200] ;  /* 0x0002000003177984 */ /* 0x000e220000000800 */
[----:B-1----:R-:W-:-:S03]  /*0360*/  FFMA R12, R26, R13, R12 ;  /* 0x0000000d1a0c7223 */ /* 0x002fc6000000000c */
[----:B------:R-:W1:Y:S01]  /*0370*/  LDS R22, [R3+0x280] ;  /* 0x0002800003167984 */ /* 0x000e620000000800 */
[----:B--2---:R-:W-:-:S03]  /*0380*/  FFMA R13, R25, R14, R12 ;  /* 0x0000000e190d7223 */ /* 0x004fc6000000000c */
[----:B------:R-:W2:Y:S01]  /*0390*/  LDS R25, [R3+0x300] ;  /* 0x0003000003197984 */ /* 0x000ea20000000800 */
[----:B---3--:R-:W-:-:S03]  /*03a0*/  FFMA R13, R24, R15, R13 ;  /* 0x0000000f180d7223 */ /* 0x008fc6000000000d */
[----:B------:R-:W3:Y:S04]  /*03b0*/  LDS R24, [R3+0x380] ;  /* 0x0003800003187984 */ /* 0x000ee80000000800 */
[----:B------:R-:W-:Y:S01]  /*03c0*/  LDS R26, [R3+0xb80] ;  /* 0x000b8000031a7984 */ /* 0x000fe20000000800 */
[----:B0-----:R-:W-:-:S03]  /*03d0*/  FFMA R27, R8, R23, R13 ;  /* 0x00000017081b7223 */ /* 0x001fc6000000000d */
[----:B------:R-:W-:Y:S04]  /*03e0*/  LDS R23, [R3+0x400] ;  /* 0x0004000003177984 */ /* 0x000fe80000000800 */
[----:B------:R-:W0:Y:S01]  /*03f0*/  LDS.128 R12, [R5+0x20] ;  /* 0x00002000050c7984 */ /* 0x000e220000000c00 */
[----:B-1----:R-:W-:-:S03]  /*0400*/  FFMA R8, R22, R9, R27 ;  /* 0x0000000916087223 */ /* 0x002fc6000000001b */
[----:B------:R-:W1:Y:S01]  /*0410*/  LDS R22, [R3+0x480] ;  /* 0x0004800003167984 */ /* 0x000e620000000800 */
[----:B--2---:R-:W-:-:S03]  /*0420*/  FFMA R9, R25, R10, R8 ;  /* 0x0000000a19097223 */ /* 0x004fc60000000008 */
[----:B------:R-:W2:Y:S01]  /*0430*/  LDS R25, [R3+0x500] ;  /* 0x0005000003197984 */ /* 0x000ea20000000800 */
[----:B---3--:R-:W-:-:S03]  /*0440*/  FFMA R9, R24, R11, R9 ;  /* 0x0000000b18097223 */ /* 0x008fc60000000009 */
[----:B------:R-:W3:Y:S01]  /*0450*/  LDS R24, [R3+0x580] ;  /* 0x0005800003187984 */ /* 0x000ee20000000800 */
        /* <DEDUP_REMOVED lines=26> */
[----:B------:R-:W-:Y:S04]  /*0600*/  LDS R27, [R3+0xc00] ;  /* 0x000c0000031b7984 */ /* 0x000fe80000000800 */
[----:B------:R-:W-:Y:S01]  /*0610*/  LDS R24, [R3+0xc80] ;  /* 0x000c800003187984 */ /* 0x000fe20000000800 */
[----:B0-----:R-:W-:-:S03]  /*0620*/  FFMA R23, R8, R23, R13 ;  /* 0x0000001708177223 */ /* 0x001fc6000000000d */
[----:B------:R-:W0:Y:S01]  /*0630*/  LDS.128 R12, [R5+0x60] ;  /* 0x00006000050c7984 */ /* 0x000e220000000c00 */
[----:B-1----:R-:W-:-:S03]  /*0640*/  FFMA R22, R22, R9, R23 ;  /* 0x0000000916167223 */ /* 0x002fc60000000017 */
[----:B------:R-:W1:Y:S01]  /*0650*/  LDS R23, [R3+0xd00] ;  /* 0x000d000003177984 */ /* 0x000e620000000800 */
[----:B--2---:R-:W-:-:S03]  /*0660*/  FFMA R25, R25, R10, R22 ;  /* 0x0000000a19197223 */ /* 0x004fc60000000016 */
[----:B------:R-:W2:Y:S01]  /*0670*/  LDS R22, [R3+0xd80] ;  /* 0x000d800003167984 */ /* 0x000ea20000000800 */
[----:B------:R-:W-:-:S03]  /*0680*/  FFMA R11, R26, R11, R25 ;  /* 0x0000000b1a0b7223 */ /* 0x000fc60000000019 */
[----:B------:R-:W-:Y:S01]  /*0690*/  LDS R25, [R3+0xe00] ;  /* 0x000e000003197984 */ /* 0x000fe20000000800 */
[----:B0-----:R-:W-:-:S03]  /*06a0*/  FFMA R27, R12, R27, R11 ;  /* 0x0000001b0c1b7223 */ /* 0x001fc6000000000b */
[----:B------:R-:W0:Y:S01]  /*06b0*/  LDS.128 R8, [R5+0x70] ;  /* 0x0000700005087984 */ /* 0x000e220000000c00 */
[----:B------:R-:W-:-:S03]  /*06c0*/  FFMA R24, R24, R13, R27 ;  /* 0x0000000d18187223 */ /* 0x000fc6000000001b */
[----:B------:R-:W3:Y:S04]  /*06d0*/  LDS R27, [R3+0xe80] ;  /* 0x000e8000031b7984 */ /* 0x000ee80000000800 */
[----:B------:R-:W4:Y:S04]  /*06e0*/  LDS R13, [R3+0xf00] ;  /* 0x000f0000030d7984 */ /* 0x000f280000000800 */
[----:B------:R-:W5:Y:S01]  /*06f0*/  LDS R12, [R3+0xf80] ;  /* 0x000f8000030c7984 */ /* 0x000f620000000800 */
[----:B-1----:R-:W-:Y:S01]  /*0700*/  FFMA R23, R23, R14, R24 ;  /* 0x0000000e17177223 */ /* 0x002fe20000000018 */
[----:B------:R-:W-:-:S03]  /*0710*/  IADD3 R16, PT, PT, R16, 0x1, RZ ;  /* 0x0000000110107810 */ /* 0x000fc60007ffe0ff */
[----:B--2---:R-:W-:Y:S01]  /*0720*/  FFMA R15, R22, R15, R23 ;  /* 0x0000000f160f7223 */ /* 0x004fe20000000017 */
[----:B------:R-:W-:Y:S01]  /*0730*/  BAR.SYNC.DEFER_BLOCKING 0x0 ;  /* 0x0000000000007b1d */ /* 0x000fe20000010000 */
[----:B------:R-:W-:Y:S02]  /*0740*/  ISETP.NE.AND P0, PT, R16, RZ, PT ;  /* 0x000000ff1000720c */ /* 0x000fe40003f05270 */
[----:B------:R-:W-:Y:S02]  /*0750*/  IADD3 R19, PT, PT, R19, 0x20, RZ ;  /* 0x0000002013137810 */ /* 0x000fe40007ffe0ff */
[----:B------:R-:W-:Y:S02]  /*0760*/  IADD3 R18, PT, PT, R18, 0x20, RZ ;  /* 0x0000002012127810 */ /* 0x000fe40007ffe0ff */
[----:B------:R-:W-:Y:S02]  /*0770*/  IADD3 R7, PT, PT, R7, 0x20, RZ ;  /* 0x0000002007077810 */ /* 0x000fe40007ffe0ff */
[----:B------:R-:W-:Y:S01]  /*0780*/  LEA R17, R6, R17, 0x5 ;  /* 0x0000001106117211 */ /* 0x000fe200078e28ff */
[----:B0-----:R-:W-:-:S04]  /*0790*/  FFMA R8, R8, R25, R15 ;  /* 0x0000001908087223 */ /* 0x001fc8000000000f */
[----:B---3--:R-:W-:-:S04]  /*07a0*/  FFMA R8, R27, R9, R8 ;  /* 0x000000091b087223 */ /* 0x008fc80000000008 */
[----:B----4-:R-:W-:-:S04]  /*07b0*/  FFMA R13, R13, R10, R8 ;  /* 0x0000000a0d0d7223 */ /* 0x010fc80000000008 */
[----:B-----5:R-:W-:Y:S01]  /*07c0*/  FFMA R23, R12, R11, R13 ;  /* 0x0000000b0c177223 */ /* 0x020fe2000000000d */
[----:B------:R-:W-:Y:S06]  /*07d0*/  @P0 BRA `(.L_x_1) ;  /* 0xfffffff800800947 */ /* 0x000fec000383ffff */
.L_x_0:
[----:B------:R-:W-:-:S04]  /*07e0*/  VIMNMX R3, PT, PT, R20, R21, !PT ;  /* 0x0000001514037248 */ /* 0x000fc80007fe0100 */
[----:B------:R-:W-:-:S13]  /*07f0*/  ISETP.GE.AND P0, PT, R3, R6, PT ;  /* 0x000000060300720c */ /* 0x000fda0003f06270 */
[----:B------:R-:W-:Y:S05]  /*0800*/  @P0 EXIT ;  /* 0x000000000000094d */ /* 0x000fea0003800000 */
[----:B------:R-:W0:Y:S01]  /*0810*/  LDC.64 R2, c[0x0][0x390] ;  /* 0x0000e400ff027b82 */ /* 0x000e220000000a00 */
[----:B------:R-:W-:-:S04]  /*0820*/  IMAD R21, R20, R6, R21 ;  /* 0x0000000614157224 */ /* 0x000fc800078e0215 */
[----:B0-----:R-:W-:-:S05]  /*0830*/  IMAD.WIDE R2, R21, 0x4, R2 ;  /* 0x0000000415027825 */ /* 0x001fca00078e0202 */
[----:B------:R-:W-:Y:S01]  /*0840*/  STG.E desc[UR8][R2.64], R23 ;  /* 0x0000001702007986 */ /* 0x000fe2000c101908 */
[----:B------:R-:W-:Y:S05]  /*0850*/  EXIT ;  /* 0x000000000000794d */ /* 0x000fea0003800000 */
.L_x_2:
[----:B------:R-:W-:-:S00]  /*0860*/  BRA `(.L_x_2) ;  /* 0xfffffffc00fc7947 */ /* 0x000fc0000383ffff */
[----:B------:R-:W-:-:S00]  /*0870*/  NOP ;  /* 0x0000000000007918 */ /* 0x000fc00000000000 */
        /* <DEDUP_REMOVED lines=8> */
.L_x_3:


//--------------------- .nv.shared._Z12matmul_tiledPKfS0_Pfi --------------------------
	.section	.nv.shared._Z12matmul_tiledPKfS0_Pfi,"aw",@nobits
	.sectionflags	@""
	.align	4
.nv.shared._Z12matmul_tiledPKfS0_Pfi:
	.zero		9216


//--------------------- .nv.shared.reserved.0     --------------------------
	.section	.nv.shared.reserved.0,"aw",@nobits
	.weak		__nv_reservedSMEM_offset_0_alias
	.size		__nv_reservedSMEM_offset_0_alias, 0, 64
	.other		__nv_reservedSMEM_offset_0_alias,@"STO_CUDA_RESERVED_SHARED STV_DEFAULT"
__nv_reservedSMEM_offset_0_alias:
	.zero		0
	.zero		64


//--------------------- .nv.constant0._Z12matmul_tiledPKfS0_Pfi --------------------------
	.section	.nv.constant0._Z12matmul_tiledPKfS0_Pfi,"a",@progbits
	.sectionflags	@""
	.align	4
.nv.constant0._Z12matmul_tiledPKfS0_Pfi:
	.zero		924


//--------------------- SYMBOLS --------------------------

	.type		.nv.reservedSmem.offset0,@object
	.size		.nv.reservedSmem.offset0,0x4
	.type		.nv.reservedSmem.cap,@object
	.size		.nv.reservedSmem.cap,0x4
